//
// Generated by NVIDIA NVVM Compiler
//
// Compiler Build ID: CL-36424714
// Cuda compilation tools, release 13.0, V13.0.88
// Based on NVVM 20.0.0
//

.version 9.0
.target sm_100
.address_size 64

	// .globl	_Z12TensorFFT256P6__halfS0_S0_S0_iii

.visible .entry _Z12TensorFFT256P6__halfS0_S0_S0_iii(
	.param .u64 .ptr .align 1 _Z12TensorFFT256P6__halfS0_S0_S0_iii_param_0,
	.param .u64 .ptr .align 1 _Z12TensorFFT256P6__halfS0_S0_S0_iii_param_1,
	.param .u64 .ptr .align 1 _Z12TensorFFT256P6__halfS0_S0_S0_iii_param_2,
	.param .u64 .ptr .align 1 _Z12TensorFFT256P6__halfS0_S0_S0_iii_param_3,
	.param .u32 _Z12TensorFFT256P6__halfS0_S0_S0_iii_param_4,
	.param .u32 _Z12TensorFFT256P6__halfS0_S0_S0_iii_param_5,
	.param .u32 _Z12TensorFFT256P6__halfS0_S0_S0_iii_param_6
)
{
	.reg .pred 	%p<9>;
	.reg .b16 	%rs<103>;
	.reg .b32 	%r<28>;
	.reg .b32 	%f<21>;
	.reg .b64 	%fd<3>;

	mov.u32 	%r10, %ntid.x;
	mov.u32 	%r11, %ctaid.x;
	mov.u32 	%r12, %tid.x;
	mad.lo.s32 	%r13, %r10, %r11, %r12;
	shr.s32 	%r14, %r13, 31;
	shr.u32 	%r15, %r14, 27;
	add.s32 	%r16, %r13, %r15;
	and.b32  	%r17, %r16, 65504;
	sub.s32 	%r18, %r13, %r17;
	cvt.u16.u32 	%rs16, %r18;
	cvt.s8.s32 	%rs17, %r18;
	shr.u16 	%rs18, %rs17, 11;
	and.b16  	%rs19, %rs18, 15;
	add.s16 	%rs20, %rs16, %rs19;
	and.b16  	%rs21, %rs20, -16;
	sub.s16 	%rs22, %rs16, %rs21;
	cvt.u32.u16 	%r19, %rs22;
	cvt.s32.s8 	%r1, %r19;
	cvt.s16.s8 	%rs23, %rs20;
	shr.s16 	%rs24, %rs23, 4;
	mov.f64 	%fd1, 0d400921FB54442D18;
	// begin inline asm
	{  cvt.rn.f16.f64 %rs2, %fd1;}

	// end inline asm
	mov.f64 	%fd2, 0d4020000000000000;
	// begin inline asm
	{  cvt.rn.f16.f64 %rs3, %fd2;}

	// end inline asm
	// begin inline asm
	{  cvt.f32.f16 %f2, %rs3;}

	// end inline asm
	// begin inline asm
	{rcp.approx.ftz.f32 %f3, %f2;
}
	// end inline asm
	cvt.s16.s8 	%rs25, %rs22;
	mul.wide.s16 	%r20, %rs24, %rs25;
	shl.b32 	%r2, %r20, 3;
	// begin inline asm
	cvt.rn.f16.s32 %rs5, %r2;
	// end inline asm
	// begin inline asm
	{mul.f16 %rs6,%rs5,%rs2;
}
	// end inline asm
	// begin inline asm
	{  cvt.f32.f16 %f5, %rs6;}

	// end inline asm
	mul.f32 	%f6, %f5, %f3;
	// begin inline asm
	{  cvt.rn.f16.f32 %rs10, %f6;}

	// end inline asm
	// begin inline asm
	{abs.f16 %rs11,%rs10;
}
	// end inline asm
	mov.b16 	%rs15, 143;
	// begin inline asm
	{ .reg .pred __$temp3;
  setp.lt.f16  __$temp3, %rs11, %rs15;
  selp.u16 %rs13, 1, 0, __$temp3;}
	// end inline asm
	setp.eq.s16 	%p1, %rs13, 0;
	add.s32 	%r21, %r2, %r1;
	// begin inline asm
	cvt.rn.f16.s32 %rs26, %r21;
	// end inline asm
	// begin inline asm
	{mul.f16 %rs27,%rs26,%rs2;
}
	// end inline asm
	// begin inline asm
	{  cvt.f32.f16 %f7, %rs27;}

	// end inline asm
	mul.f32 	%f8, %f7, %f3;
	// begin inline asm
	{  cvt.rn.f16.f32 %rs31, %f8;}

	// end inline asm
	// begin inline asm
	{abs.f16 %rs32,%rs31;
}
	// end inline asm
	mov.b16 	%rs36, 143;
	// begin inline asm
	{ .reg .pred __$temp3;
  setp.lt.f16  __$temp3, %rs32, %rs36;
  selp.u16 %rs34, 1, 0, __$temp3;}
	// end inline asm
	setp.eq.s16 	%p2, %rs34, 0;
	add.s32 	%r22, %r21, %r1;
	// begin inline asm
	cvt.rn.f16.s32 %rs37, %r22;
	// end inline asm
	// begin inline asm
	{mul.f16 %rs38,%rs37,%rs2;
}
	// end inline asm
	// begin inline asm
	{  cvt.f32.f16 %f9, %rs38;}

	// end inline asm
	mul.f32 	%f10, %f9, %f3;
	// begin inline asm
	{  cvt.rn.f16.f32 %rs42, %f10;}

	// end inline asm
	// begin inline asm
	{abs.f16 %rs43,%rs42;
}
	// end inline asm
	mov.b16 	%rs47, 143;
	// begin inline asm
	{ .reg .pred __$temp3;
  setp.lt.f16  __$temp3, %rs43, %rs47;
  selp.u16 %rs45, 1, 0, __$temp3;}
	// end inline asm
	setp.eq.s16 	%p3, %rs45, 0;
	add.s32 	%r23, %r22, %r1;
	// begin inline asm
	cvt.rn.f16.s32 %rs48, %r23;
	// end inline asm
	// begin inline asm
	{mul.f16 %rs49,%rs48,%rs2;
}
	// end inline asm
	// begin inline asm
	{  cvt.f32.f16 %f11, %rs49;}

	// end inline asm
	mul.f32 	%f12, %f11, %f3;
	// begin inline asm
	{  cvt.rn.f16.f32 %rs53, %f12;}

	// end inline asm
	// begin inline asm
	{abs.f16 %rs54,%rs53;
}
	// end inline asm
	mov.b16 	%rs58, 143;
	// begin inline asm
	{ .reg .pred __$temp3;
  setp.lt.f16  __$temp3, %rs54, %rs58;
  selp.u16 %rs56, 1, 0, __$temp3;}
	// end inline asm
	setp.eq.s16 	%p4, %rs56, 0;
	add.s32 	%r24, %r23, %r1;
	// begin inline asm
	cvt.rn.f16.s32 %rs59, %r24;
	// end inline asm
	// begin inline asm
	{mul.f16 %rs60,%rs59,%rs2;
}
	// end inline asm
	// begin inline asm
	{  cvt.f32.f16 %f13, %rs60;}

	// end inline asm
	mul.f32 	%f14, %f13, %f3;
	// begin inline asm
	{  cvt.rn.f16.f32 %rs64, %f14;}

	// end inline asm
	// begin inline asm
	{abs.f16 %rs65,%rs64;
}
	// end inline asm
	mov.b16 	%rs69, 143;
	// begin inline asm
	{ .reg .pred __$temp3;
  setp.lt.f16  __$temp3, %rs65, %rs69;
  selp.u16 %rs67, 1, 0, __$temp3;}
	// end inline asm
	setp.eq.s16 	%p5, %rs67, 0;
	add.s32 	%r25, %r24, %r1;
	// begin inline asm
	cvt.rn.f16.s32 %rs70, %r25;
	// end inline asm
	// begin inline asm
	{mul.f16 %rs71,%rs70,%rs2;
}
	// end inline asm
	// begin inline asm
	{  cvt.f32.f16 %f15, %rs71;}

	// end inline asm
	mul.f32 	%f16, %f15, %f3;
	// begin inline asm
	{  cvt.rn.f16.f32 %rs75, %f16;}

	// end inline asm
	// begin inline asm
	{abs.f16 %rs76,%rs75;
}
	// end inline asm
	mov.b16 	%rs80, 143;
	// begin inline asm
	{ .reg .pred __$temp3;
  setp.lt.f16  __$temp3, %rs76, %rs80;
  selp.u16 %rs78, 1, 0, __$temp3;}
	// end inline asm
	setp.eq.s16 	%p6, %rs78, 0;
	add.s32 	%r26, %r25, %r1;
	// begin inline asm
	cvt.rn.f16.s32 %rs81, %r26;
	// end inline asm
	// begin inline asm
	{mul.f16 %rs82,%rs81,%rs2;
}
	// end inline asm
	// begin inline asm
	{  cvt.f32.f16 %f17, %rs82;}

	// end inline asm
	mul.f32 	%f18, %f17, %f3;
	// begin inline asm
	{  cvt.rn.f16.f32 %rs86, %f18;}

	// end inline asm
	// begin inline asm
	{abs.f16 %rs87,%rs86;
}
	// end inline asm
	mov.b16 	%rs91, 143;
	// begin inline asm
	{ .reg .pred __$temp3;
  setp.lt.f16  __$temp3, %rs87, %rs91;
  selp.u16 %rs89, 1, 0, __$temp3;}
	// end inline asm
	setp.eq.s16 	%p7, %rs89, 0;
	add.s32 	%r27, %r26, %r1;
	// begin inline asm
	cvt.rn.f16.s32 %rs92, %r27;
	// end inline asm
	// begin inline asm
	{mul.f16 %rs93,%rs92,%rs2;
}
	// end inline asm
	// begin inline asm
	{  cvt.f32.f16 %f19, %rs93;}

	// end inline asm
	mul.f32 	%f20, %f19, %f3;
	// begin inline asm
	{  cvt.rn.f16.f32 %rs97, %f20;}

	// end inline asm
	// begin inline asm
	{abs.f16 %rs98,%rs97;
}
	// end inline asm
	mov.b16 	%rs102, 143;
	// begin inline asm
	{ .reg .pred __$temp3;
  setp.lt.f16  __$temp3, %rs98, %rs102;
  selp.u16 %rs100, 1, 0, __$temp3;}
	// end inline asm
	setp.eq.s16 	%p8, %rs100, 0;
	trap;

}


// ===== COMPILED SASS (sm_100) =====

	.target	sm_100

	.elftype	@"ET_EXEC"


//--------------------- .note.nv.tkinfo           --------------------------
	.section	.note.nv.tkinfo,"",@"SHT_NOTE"
	.sectionflags	@"SHF_NOTE_NV_TKINFO"
	.tkinfo
        /*0018*/ 	.word	0x00000002
        /*0030*/ 	.string	""
        /*0030*/ 	.string	"ptxas"
        /*0030*/ 	.string	"Cuda compilation tools, release 13.0, V13.0.88"
        /*0030*/ 	.string	"Build cuda_13.0.r13.0/compiler.36424714_0"
        /*0030*/ 	.string	"-arch sm_100 -m 64 "



//--------------------- .note.nv.cuinfo           --------------------------
	.section	.note.nv.cuinfo,"",@"SHT_NOTE"
	.sectionflags	@"SHF_NOTE_NV_CUINFO"
        /*0018*/ 	.short	0x0002
        /*001a*/ 	.short	0x0064
        /*001c*/ 	.short	0x0082
	.zero		2


//--------------------- .nv.info                  --------------------------
	.section	.nv.info,"",@"SHT_CUDA_INFO"
	.align	4


	//----- nvinfo : EIATTR_REGCOUNT
	.align		4
        /*0000*/ 	.byte	0x04, 0x2f
        /*0002*/ 	.short	(.L_1 - .L_0)
	.align		4
.L_0:
        /*0004*/ 	.word	index@(_Z12TensorFFT256P6__halfS0_S0_S0_iii)
        /*0008*/ 	.word	0x00000004


	//----- nvinfo : EIATTR_FRAME_SIZE
	.align		4
.L_1:
        /*000c*/ 	.byte	0x04, 0x11
        /*000e*/ 	.short	(.L_3 - .L_2)
	.align		4
.L_2:
        /*0010*/ 	.word	index@(_Z12TensorFFT256P6__halfS0_S0_S0_iii)
        /*0014*/ 	.word	0x00000000


	//----- nvinfo : EIATTR_MIN_STACK_SIZE
	.align		4
.L_3:
        /*0018*/ 	.byte	0x04, 0x12
        /*001a*/ 	.short	(.L_5 - .L_4)
	.align		4
.L_4:
        /*001c*/ 	.word	index@(_Z12TensorFFT256P6__halfS0_S0_S0_iii)
        /*0020*/ 	.word	0x00000000
.L_5:


//--------------------- .nv.compat                --------------------------
	.section	.nv.compat,"",@"SHT_CUDA_COMPAT_INFO"
	.align	4
        /*0000*/ 	.byte	0x02, 0x09, 0x00, 0x00, 0x02, 0x02, 0x01, 0x00, 0x02, 0x05, 0x05, 0x00, 0x03, 0x07, 0x01, 0x01
        /*0010*/ 	.byte	0x02, 0x03, 0x00, 0x00, 0x02, 0x06, 0x01, 0x00, 0x04, 0x0b, 0x08, 0x00, 0x09, 0x00, 0x00, 0x00
        /*0020*/ 	.byte	0x00, 0x00, 0x00, 0x00


//--------------------- .nv.info._Z12TensorFFT256P6__halfS0_S0_S0_iii --------------------------
	.section	.nv.info._Z12TensorFFT256P6__halfS0_S0_S0_iii,"",@"SHT_CUDA_INFO"
	.sectionflags	@""
	.align	4


	//----- nvinfo : EIATTR_CUDA_API_VERSION
	.align		4
        /*0000*/ 	.byte	0x04, 0x37
        /*0002*/ 	.short	(.L_7 - .L_6)
.L_6:
        /*0004*/ 	.word	0x00000082


	//----- nvinfo : EIATTR_KPARAM_INFO
	.align		4
.L_7:
        /*0008*/ 	.byte	0x04, 0x17
        /*000a*/ 	.short	(.L_9 - .L_8)
.L_8:
        /*000c*/ 	.word	0x00000000
        /*0010*/ 	.short	0x0006
        /*0012*/ 	.short	0x0028
        /*0014*/ 	.byte	0x00, 0xf0, 0x11, 0x00


	//----- nvinfo : EIATTR_KPARAM_INFO
	.align		4
.L_9:
        /*0018*/ 	.byte	0x04, 0x17
        /*001a*/ 	.short	(.L_11 - .L_10)
.L_10:
        /*001c*/ 	.word	0x00000000
        /*0020*/ 	.short	0x0005
        /*0022*/ 	.short	0x0024
        /*0024*/ 	.byte	0x00, 0xf0, 0x11, 0x00


	//----- nvinfo : EIATTR_KPARAM_INFO
	.align		4
.L_11:
        /*0028*/ 	.byte	0x04, 0x17
        /*002a*/ 	.short	(.L_13 - .L_12)
.L_12:
        /*002c*/ 	.word	0x00000000
        /*0030*/ 	.short	0x0004
        /*0032*/ 	.short	0x0020
        /*0034*/ 	.byte	0x00, 0xf0, 0x11, 0x00


	//----- nvinfo : EIATTR_KPARAM_INFO
	.align		4
.L_13:
        /*0038*/ 	.byte	0x04, 0x17
        /*003a*/ 	.short	(.L_15 - .L_14)
.L_14:
        /*003c*/ 	.word	0x00000000
        /*0040*/ 	.short	0x0003
        /*0042*/ 	.short	0x0018
        /*0044*/ 	.byte	0x00, 0xf5, 0x21, 0x00


	//----- nvinfo : EIATTR_KPARAM_INFO
	.align		4
.L_15:
        /*0048*/ 	.byte	0x04, 0x17
        /*004a*/ 	.short	(.L_17 - .L_16)
.L_16:
        /*004c*/ 	.word	0x00000000
        /*0050*/ 	.short	0x0002
        /*0052*/ 	.short	0x0010
        /*0054*/ 	.byte	0x00, 0xf5, 0x21, 0x00


	//----- nvinfo : EIATTR_KPARAM_INFO
	.align		4
.L_17:
        /*0058*/ 	.byte	0x04, 0x17
        /*005a*/ 	.short	(.L_19 - .L_18)
.L_18:
        /*005c*/ 	.word	0x00000000
        /*0060*/ 	.short	0x0001
        /*0062*/ 	.short	0x0008
        /*0064*/ 	.byte	0x00, 0xf5, 0x21, 0x00


	//----- nvinfo : EIATTR_KPARAM_INFO
	.align		4
.L_19:
        /*0068*/ 	.byte	0x04, 0x17
        /*006a*/ 	.short	(.L_21 - .L_20)
.L_20:
        /*006c*/ 	.word	0x00000000
        /*0070*/ 	.short	0x0000
        /*0072*/ 	.short	0x0000
        /*0074*/ 	.byte	0x00, 0xf5, 0x21, 0x00


	//----- nvinfo : EIATTR_SPARSE_MMA_MASK
	.align		4
.L_21:
        /*0078*/ 	.byte	0x03, 0x50
        /*007a*/ 	.short	0x0000


	//----- nvinfo : EIATTR_MAXREG_COUNT
	.align		4
        /*007c*/ 	.byte	0x03, 0x1b
        /*007e*/ 	.short	0x00ff


	//----- nvinfo : EIATTR_MERCURY_ISA_VERSION
	.align		4
        /*0080*/ 	.byte	0x03, 0x5f
        /*0082*/ 	.short	0x0101


	//----- nvinfo : EIATTR_VRC_CTA_INIT_COUNT
	.align		4
        /*0084*/ 	.byte	0x02, 0x4a
	.zero		1
	.zero		1


	//----- nvinfo : EIATTR_CBANK_PARAM_SIZE
	.align		4
        /*0088*/ 	.byte	0x03, 0x19
        /*008a*/ 	.short	0x002c


	//----- nvinfo : EIATTR_PARAM_CBANK
	.align		4
        /*008c*/ 	.byte	0x04, 0x0a
        /*008e*/ 	.short	(.L_23 - .L_22)
	.align		4
.L_22:
        /*0090*/ 	.word	index@(.nv.constant0._Z12TensorFFT256P6__halfS0_S0_S0_iii)
        /*0094*/ 	.short	0x0380
        /*0096*/ 	.short	0x002c


	//----- nvinfo : EIATTR_SW_WAR
	.align		4
.L_23:
        /*0098*/ 	.byte	0x04, 0x36
        /*009a*/ 	.short	(.L_25 - .L_24)
.L_24:
        /*009c*/ 	.word	0x00000008
.L_25:


//--------------------- .nv.callgraph             --------------------------
	.section	.nv.callgraph,"",@"SHT_CUDA_CALLGRAPH"
	.align	4
	.sectionentsize	8
	.align		4
        /*0000*/ 	.word	0x00000000
	.align		4
        /*0004*/ 	.word	0xffffffff
	.align		4
        /*0008*/ 	.word	0x00000000
	.align		4
        /*000c*/ 	.word	0xfffffffe
	.align		4
        /*0010*/ 	.word	0x00000000
	.align		4
        /*0014*/ 	.word	0xfffffffd
	.align		4
        /*0018*/ 	.word	0x00000000
	.align		4
        /*001c*/ 	.word	0xfffffffc


//--------------------- .text._Z12TensorFFT256P6__halfS0_S0_S0_iii --------------------------
	.section	.text._Z12TensorFFT256P6__halfS0_S0_S0_iii,"ax",@progbits
	.align	128
        .global         _Z12TensorFFT256P6__halfS0_S0_S0_iii
        .type           _Z12TensorFFT256P6__halfS0_S0_S0_iii,@function
        .size           _Z12TensorFFT256P6__halfS0_S0_S0_iii,(.L_x_1 - _Z12TensorFFT256P6__halfS0_S0_S0_iii)
        .other          _Z12TensorFFT256P6__halfS0_S0_S0_iii,@"STO_CUDA_ENTRY STV_DEFAULT"
_Z12TensorFFT256P6__halfS0_S0_S0_iii:
.text._Z12TensorFFT256P6__halfS0_S0_S0_iii:
[----:B------:R-:W-:Y:S01]  /*0000*/  LDC R1, c[0x0][0x37c] ;  /* 0x0000df00ff017b82 */ /* 0x000fe20000000800 */
[----:B------:R-:W-:Y:S05]  /*0010*/  BPT.TRAP 0x1 ;  /* 0x000000040000795c */ /* 0x000fea0000300000 */
.L_x_0:
[----:B------:R-:W-:-:S00]  /*0020*/  BRA `(.L_x_0) ;  /* 0xfffffffc00fc7947 */ /* 0x000fc0000383ffff */
[----:B------:R-:W-:-:S00]  /*0030*/  NOP ;  /* 0x0000000000007918 */ /* 0x000fc00000000000 */
        /* <DEDUP_REMOVED lines=12> */
.L_x_1:


//--------------------- .nv.shared.reserved.0     --------------------------
	.section	.nv.shared.reserved.0,"aw",@nobits
	.weak		__nv_reservedSMEM_offset_0_alias
	.size		__nv_reservedSMEM_offset_0_alias, 0, 64
	.other		__nv_reservedSMEM_offset_0_alias,@"STO_CUDA_RESERVED_SHARED STV_DEFAULT"
__nv_reservedSMEM_offset_0_alias:
	.zero		0
	.zero		64


//--------------------- .nv.constant0._Z12TensorFFT256P6__halfS0_S0_S0_iii --------------------------
	.section	.nv.constant0._Z12TensorFFT256P6__halfS0_S0_S0_iii,"a",@progbits
	.sectionflags	@""
	.align	4
.nv.constant0._Z12TensorFFT256P6__halfS0_S0_S0_iii:
	.zero		940


//--------------------- SYMBOLS --------------------------

	.type		.nv.reservedSmem.offset0,@object
	.size		.nv.reservedSmem.offset0,0x4
